//
// Generated by NVIDIA NVVM Compiler
//
// Compiler Build ID: CL-36424714
// Cuda compilation tools, release 13.0, V13.0.88
// Based on NVVM 20.0.0
//

.version 9.0
.target sm_100
.address_size 64

	// .globl	_Z20calculate_new_statusPKcPcjjj

.visible .entry _Z20calculate_new_statusPKcPcjjj(
	.param .u64 .ptr .align 1 _Z20calculate_new_statusPKcPcjjj_param_0,
	.param .u64 .ptr .align 1 _Z20calculate_new_statusPKcPcjjj_param_1,
	.param .u32 _Z20calculate_new_statusPKcPcjjj_param_2,
	.param .u32 _Z20calculate_new_statusPKcPcjjj_param_3,
	.param .u32 _Z20calculate_new_statusPKcPcjjj_param_4
)
{
	.reg .pred 	%p<60>;
	.reg .b16 	%rs<12>;
	.reg .b32 	%r<72>;
	.reg .b64 	%rd<24>;

	ld.param.u64 	%rd4, [_Z20calculate_new_statusPKcPcjjj_param_0];
	ld.param.u64 	%rd3, [_Z20calculate_new_statusPKcPcjjj_param_1];
	ld.param.u32 	%r34, [_Z20calculate_new_statusPKcPcjjj_param_2];
	ld.param.u32 	%r35, [_Z20calculate_new_statusPKcPcjjj_param_3];
	ld.param.u32 	%r36, [_Z20calculate_new_statusPKcPcjjj_param_4];
	cvta.to.global.u64 	%rd1, %rd4;
	mov.u32 	%r37, %ntid.x;
	mov.u32 	%r38, %ctaid.x;
	mov.u32 	%r39, %tid.x;
	mad.lo.s32 	%r63, %r37, %r38, %r39;
	mul.lo.s32 	%r2, %r35, %r34;
	setp.ge.u32 	%p4, %r63, %r2;
	@%p4 bra 	$L__BB0_21;
	add.s32 	%r3, %r34, -1;
	cvta.to.global.u64 	%rd2, %rd3;
$L__BB0_2:
	div.u32 	%r5, %r63, %r34;
	mul.lo.s32 	%r40, %r5, %r34;
	sub.s32 	%r6, %r63, %r40;
	setp.gt.u32 	%p5, %r34, %r63;
	setp.eq.s32 	%p6, %r5, %r3;
	and.pred  	%p7, %p5, %p6;
	@%p7 bra 	$L__BB0_20;
	setp.lt.s32 	%p8, %r5, 1;
	add.s32 	%r7, %r5, -1;
	setp.ge.u32 	%p9, %r7, %r35;
	or.pred  	%p1, %p8, %p9;
	setp.lt.s32 	%p10, %r6, 1;
	or.pred  	%p11, %p10, %p1;
	add.s32 	%r8, %r6, -1;
	setp.ge.u32 	%p12, %r8, %r34;
	or.pred  	%p13, %p11, %p12;
	mov.b32 	%r64, 0;
	@%p13 bra 	$L__BB0_5;
	mad.lo.s32 	%r42, %r7, %r34, %r8;
	cvt.u64.u32 	%rd5, %r42;
	add.s64 	%rd6, %rd1, %rd5;
	ld.global.u8 	%rs1, [%rd6];
	setp.ne.s16 	%p14, %rs1, 0;
	selp.u32 	%r64, 1, 0, %p14;
$L__BB0_5:
	setp.lt.s32 	%p15, %r5, 1;
	setp.ge.u32 	%p16, %r7, %r35;
	setp.lt.s32 	%p17, %r6, 0;
	or.pred  	%p18, %p15, %p17;
	mov.b32 	%r65, 0;
	or.pred  	%p19, %p18, %p16;
	@%p19 bra 	$L__BB0_7;
	mad.lo.s32 	%r44, %r7, %r34, %r6;
	cvt.u64.u32 	%rd7, %r44;
	add.s64 	%rd8, %rd1, %rd7;
	ld.global.u8 	%rs2, [%rd8];
	setp.ne.s16 	%p20, %rs2, 0;
	selp.u32 	%r65, 1, 0, %p20;
$L__BB0_7:
	add.s32 	%r13, %r65, %r64;
	setp.lt.s32 	%p21, %r6, -1;
	or.pred  	%p22, %p21, %p1;
	add.s32 	%r14, %r6, 1;
	setp.ge.u32 	%p23, %r14, %r34;
	or.pred  	%p24, %p22, %p23;
	mov.b32 	%r66, 0;
	@%p24 bra 	$L__BB0_9;
	mad.lo.s32 	%r46, %r7, %r34, %r14;
	cvt.u64.u32 	%rd9, %r46;
	add.s64 	%rd10, %rd1, %rd9;
	ld.global.u8 	%rs3, [%rd10];
	setp.ne.s16 	%p25, %rs3, 0;
	selp.u32 	%r66, 1, 0, %p25;
$L__BB0_9:
	setp.ge.u32 	%p26, %r8, %r34;
	setp.lt.s32 	%p27, %r6, 1;
	add.s32 	%r17, %r13, %r66;
	setp.lt.s32 	%p28, %r5, 0;
	setp.ge.u32 	%p29, %r5, %r35;
	or.pred  	%p2, %p28, %p29;
	or.pred  	%p30, %p2, %p27;
	or.pred  	%p31, %p30, %p26;
	mov.b32 	%r67, 0;
	@%p31 bra 	$L__BB0_11;
	mad.lo.s32 	%r48, %r5, %r34, %r8;
	cvt.u64.u32 	%rd11, %r48;
	add.s64 	%rd12, %rd1, %rd11;
	ld.global.u8 	%rs4, [%rd12];
	setp.ne.s16 	%p32, %rs4, 0;
	selp.u32 	%r67, 1, 0, %p32;
$L__BB0_11:
	setp.ge.u32 	%p33, %r14, %r34;
	setp.lt.s32 	%p34, %r6, -1;
	add.s32 	%r20, %r17, %r67;
	or.pred  	%p35, %p2, %p34;
	or.pred  	%p36, %p35, %p33;
	mov.b32 	%r68, 0;
	@%p36 bra 	$L__BB0_13;
	mad.lo.s32 	%r50, %r5, %r34, %r14;
	cvt.u64.u32 	%rd13, %r50;
	add.s64 	%rd14, %rd1, %rd13;
	ld.global.u8 	%rs5, [%rd14];
	setp.ne.s16 	%p37, %rs5, 0;
	selp.u32 	%r68, 1, 0, %p37;
$L__BB0_13:
	setp.ge.u32 	%p38, %r8, %r34;
	setp.lt.s32 	%p39, %r6, 1;
	add.s32 	%r23, %r20, %r68;
	setp.lt.s32 	%p40, %r5, -1;
	add.s32 	%r24, %r5, 1;
	setp.ge.u32 	%p41, %r24, %r35;
	or.pred  	%p3, %p40, %p41;
	or.pred  	%p42, %p39, %p3;
	or.pred  	%p43, %p42, %p38;
	mov.b32 	%r69, 0;
	@%p43 bra 	$L__BB0_15;
	mad.lo.s32 	%r52, %r24, %r34, %r8;
	cvt.u64.u32 	%rd15, %r52;
	add.s64 	%rd16, %rd1, %rd15;
	ld.global.u8 	%rs6, [%rd16];
	setp.ne.s16 	%p44, %rs6, 0;
	selp.u32 	%r69, 1, 0, %p44;
$L__BB0_15:
	setp.lt.s32 	%p45, %r6, 0;
	add.s32 	%r27, %r23, %r69;
	setp.lt.s32 	%p46, %r5, -1;
	setp.ge.u32 	%p47, %r24, %r35;
	or.pred  	%p48, %p46, %p45;
	mov.b32 	%r70, 0;
	or.pred  	%p49, %p48, %p47;
	@%p49 bra 	$L__BB0_17;
	mad.lo.s32 	%r54, %r24, %r34, %r6;
	cvt.u64.u32 	%rd17, %r54;
	add.s64 	%rd18, %rd1, %rd17;
	ld.global.u8 	%rs7, [%rd18];
	setp.ne.s16 	%p50, %rs7, 0;
	selp.u32 	%r70, 1, 0, %p50;
$L__BB0_17:
	setp.ge.u32 	%p51, %r14, %r34;
	setp.lt.s32 	%p52, %r6, -1;
	add.s32 	%r30, %r27, %r70;
	or.pred  	%p53, %p52, %p3;
	or.pred  	%p54, %p53, %p51;
	mov.b32 	%r71, 0;
	@%p54 bra 	$L__BB0_19;
	mad.lo.s32 	%r56, %r24, %r34, %r14;
	cvt.u64.u32 	%rd19, %r56;
	add.s64 	%rd20, %rd1, %rd19;
	ld.global.u8 	%rs8, [%rd20];
	setp.ne.s16 	%p55, %rs8, 0;
	selp.u32 	%r71, 1, 0, %p55;
$L__BB0_19:
	add.s32 	%r57, %r30, %r71;
	mad.lo.s32 	%r58, %r5, %r34, %r6;
	cvt.u64.u32 	%rd21, %r58;
	add.s64 	%rd22, %rd1, %rd21;
	ld.global.u8 	%rs9, [%rd22];
	setp.eq.s16 	%p56, %rs9, 0;
	setp.eq.s32 	%p57, %r57, 3;
	and.b32  	%r59, %r57, 254;
	setp.eq.s32 	%p58, %r59, 2;
	selp.u32 	%r60, -1, 0, %p57;
	selp.u32 	%r61, -1, 0, %p58;
	selp.b32 	%r62, %r60, %r61, %p56;
	cvt.u16.u32 	%rs10, %r62;
	and.b16  	%rs11, %rs10, 1;
	add.s64 	%rd23, %rd2, %rd21;
	st.global.u8 	[%rd23], %rs11;
$L__BB0_20:
	add.s32 	%r63, %r63, %r36;
	setp.lt.u32 	%p59, %r63, %r2;
	@%p59 bra 	$L__BB0_2;
$L__BB0_21:
	ret;

}


// ===== COMPILED SASS (sm_100) =====

	.target	sm_100

	.elftype	@"ET_EXEC"


//--------------------- .note.nv.tkinfo           --------------------------
	.section	.note.nv.tkinfo,"",@"SHT_NOTE"
	.sectionflags	@"SHF_NOTE_NV_TKINFO"
	.tkinfo
        /*0018*/ 	.word	0x00000002
        /*0030*/ 	.string	""
        /*0030*/ 	.string	"ptxas"
        /*0030*/ 	.string	"Cuda compilation tools, release 13.0, V13.0.88"
        /*0030*/ 	.string	"Build cuda_13.0.r13.0/compiler.36424714_0"
        /*0030*/ 	.string	"-arch sm_100 -m 64 "



//--------------------- .note.nv.cuinfo           --------------------------
	.section	.note.nv.cuinfo,"",@"SHT_NOTE"
	.sectionflags	@"SHF_NOTE_NV_CUINFO"
        /*0018*/ 	.short	0x0002
        /*001a*/ 	.short	0x0064
        /*001c*/ 	.short	0x0082
	.zero		2


//--------------------- .nv.info                  --------------------------
	.section	.nv.info,"",@"SHT_CUDA_INFO"
	.align	4


	//----- nvinfo : EIATTR_REGCOUNT
	.align		4
        /*0000*/ 	.byte	0x04, 0x2f
        /*0002*/ 	.short	(.L_1 - .L_0)
	.align		4
.L_0:
        /*0004*/ 	.word	index@(_Z20calculate_new_statusPKcPcjjj)
        /*0008*/ 	.word	0x0000001c


	//----- nvinfo : EIATTR_FRAME_SIZE
	.align		4
.L_1:
        /*000c*/ 	.byte	0x04, 0x11
        /*000e*/ 	.short	(.L_3 - .L_2)
	.align		4
.L_2:
        /*0010*/ 	.word	index@(_Z20calculate_new_statusPKcPcjjj)
        /*0014*/ 	.word	0x00000000


	//----- nvinfo : EIATTR_MIN_STACK_SIZE
	.align		4
.L_3:
        /*0018*/ 	.byte	0x04, 0x12
        /*001a*/ 	.short	(.L_5 - .L_4)
	.align		4
.L_4:
        /*001c*/ 	.word	index@(_Z20calculate_new_statusPKcPcjjj)
        /*0020*/ 	.word	0x00000000
.L_5:


//--------------------- .nv.compat                --------------------------
	.section	.nv.compat,"",@"SHT_CUDA_COMPAT_INFO"
	.align	4
        /*0000*/ 	.byte	0x02, 0x09, 0x00, 0x00, 0x02, 0x02, 0x01, 0x00, 0x02, 0x05, 0x05, 0x00, 0x03, 0x07, 0x01, 0x01
        /*0010*/ 	.byte	0x02, 0x03, 0x00, 0x00, 0x02, 0x06, 0x01, 0x00, 0x04, 0x0b, 0x08, 0x00, 0x09, 0x00, 0x00, 0x00
        /*0020*/ 	.byte	0x00, 0x00, 0x00, 0x00


//--------------------- .nv.info._Z20calculate_new_statusPKcPcjjj --------------------------
	.section	.nv.info._Z20calculate_new_statusPKcPcjjj,"",@"SHT_CUDA_INFO"
	.sectionflags	@""
	.align	4


	//----- nvinfo : EIATTR_CUDA_API_VERSION
	.align		4
        /*0000*/ 	.byte	0x04, 0x37
        /*0002*/ 	.short	(.L_7 - .L_6)
.L_6:
        /*0004*/ 	.word	0x00000082


	//----- nvinfo : EIATTR_KPARAM_INFO
	.align		4
.L_7:
        /*0008*/ 	.byte	0x04, 0x17
        /*000a*/ 	.short	(.L_9 - .L_8)
.L_8:
        /*000c*/ 	.word	0x00000000
        /*0010*/ 	.short	0x0004
        /*0012*/ 	.short	0x0018
        /*0014*/ 	.byte	0x00, 0xf0, 0x11, 0x00


	//----- nvinfo : EIATTR_KPARAM_INFO
	.align		4
.L_9:
        /*0018*/ 	.byte	0x04, 0x17
        /*001a*/ 	.short	(.L_11 - .L_10)
.L_10:
        /*001c*/ 	.word	0x00000000
        /*0020*/ 	.short	0x0003
        /*0022*/ 	.short	0x0014
        /*0024*/ 	.byte	0x00, 0xf0, 0x11, 0x00


	//----- nvinfo : EIATTR_KPARAM_INFO
	.align		4
.L_11:
        /*0028*/ 	.byte	0x04, 0x17
        /*002a*/ 	.short	(.L_13 - .L_12)
.L_12:
        /*002c*/ 	.word	0x00000000
        /*0030*/ 	.short	0x0002
        /*0032*/ 	.short	0x0010
        /*0034*/ 	.byte	0x00, 0xf0, 0x11, 0x00


	//----- nvinfo : EIATTR_KPARAM_INFO
	.align		4
.L_13:
        /*0038*/ 	.byte	0x04, 0x17
        /*003a*/ 	.short	(.L_15 - .L_14)
.L_14:
        /*003c*/ 	.word	0x00000000
        /*0040*/ 	.short	0x0001
        /*0042*/ 	.short	0x0008
        /*0044*/ 	.byte	0x00, 0xf5, 0x21, 0x00


	//----- nvinfo : EIATTR_KPARAM_INFO
	.align		4
.L_15:
        /*0048*/ 	.byte	0x04, 0x17
        /*004a*/ 	.short	(.L_17 - .L_16)
.L_16:
        /*004c*/ 	.word	0x00000000
        /*0050*/ 	.short	0x0000
        /*0052*/ 	.short	0x0000
        /*0054*/ 	.byte	0x00, 0xf5, 0x21, 0x00


	//----- nvinfo : EIATTR_SPARSE_MMA_MASK
	.align		4
.L_17:
        /*0058*/ 	.byte	0x03, 0x50
        /*005a*/ 	.short	0x0000


	//----- nvinfo : EIATTR_MAXREG_COUNT
	.align		4
        /*005c*/ 	.byte	0x03, 0x1b
        /*005e*/ 	.short	0x00ff


	//----- nvinfo : EIATTR_MERCURY_ISA_VERSION
	.align		4
        /*0060*/ 	.byte	0x03, 0x5f
        /*0062*/ 	.short	0x0101


	//----- nvinfo : EIATTR_VRC_CTA_INIT_COUNT
	.align		4
        /*0064*/ 	.byte	0x02, 0x4a
	.zero		1
	.zero		1


	//----- nvinfo : EIATTR_EXIT_INSTR_OFFSETS
	.align		4
        /*0068*/ 	.byte	0x04, 0x1c
        /*006a*/ 	.short	(.L_19 - .L_18)


	//   ....[0]....
.L_18:
        /*006c*/ 	.word	0x00000080


	//   ....[1]....
        /*0070*/ 	.word	0x00000970


	//----- nvinfo : EIATTR_CRS_STACK_SIZE
	.align		4
.L_19:
        /*0074*/ 	.byte	0x04, 0x1e
        /*0076*/ 	.short	(.L_21 - .L_20)
.L_20:
        /*0078*/ 	.word	0x00000000


	//----- nvinfo : EIATTR_CBANK_PARAM_SIZE
	.align		4
.L_21:
        /*007c*/ 	.byte	0x03, 0x19
        /*007e*/ 	.short	0x001c


	//----- nvinfo : EIATTR_PARAM_CBANK
	.align		4
        /*0080*/ 	.byte	0x04, 0x0a
        /*0082*/ 	.short	(.L_23 - .L_22)
	.align		4
.L_22:
        /*0084*/ 	.word	index@(.nv.constant0._Z20calculate_new_statusPKcPcjjj)
        /*0088*/ 	.short	0x0380
        /*008a*/ 	.short	0x001c


	//----- nvinfo : EIATTR_SW_WAR
	.align		4
.L_23:
        /*008c*/ 	.byte	0x04, 0x36
        /*008e*/ 	.short	(.L_25 - .L_24)
.L_24:
        /*0090*/ 	.word	0x00000008
.L_25:


//--------------------- .nv.callgraph             --------------------------
	.section	.nv.callgraph,"",@"SHT_CUDA_CALLGRAPH"
	.align	4
	.sectionentsize	8
	.align		4
        /*0000*/ 	.word	0x00000000
	.align		4
        /*0004*/ 	.word	0xffffffff
	.align		4
        /*0008*/ 	.word	0x00000000
	.align		4
        /*000c*/ 	.word	0xfffffffe
	.align		4
        /*0010*/ 	.word	0x00000000
	.align		4
        /*0014*/ 	.word	0xfffffffd
	.align		4
        /*0018*/ 	.word	0x00000000
	.align		4
        /*001c*/ 	.word	0xfffffffc


//--------------------- .text._Z20calculate_new_statusPKcPcjjj --------------------------
	.section	.text._Z20calculate_new_statusPKcPcjjj,"ax",@progbits
	.align	128
        .global         _Z20calculate_new_statusPKcPcjjj
        .type           _Z20calculate_new_statusPKcPcjjj,@function
        .size           _Z20calculate_new_statusPKcPcjjj,(.L_x_4 - _Z20calculate_new_statusPKcPcjjj)
        .other          _Z20calculate_new_statusPKcPcjjj,@"STO_CUDA_ENTRY STV_DEFAULT"
_Z20calculate_new_statusPKcPcjjj:
.text._Z20calculate_new_statusPKcPcjjj:
[----:B------:R-:W-:Y:S01]  /*0000*/  LDC R1, c[0x0][0x37c] ;  /* 0x0000df00ff017b82 */ /* 0x000fe20000000800 */
[----:B------:R-:W0:Y:S01]  /*0010*/  S2R R13, SR_CTAID.X ;  /* 0x00000000000d7919 */ /* 0x000e220000002500 */
[----:B------:R-:W1:Y:S01]  /*0020*/  LDCU.64 UR8, c[0x0][0x390] ;  /* 0x00007200ff0877ac */ /* 0x000e620008000a00 */
[----:B------:R-:W0:Y:S01]  /*0030*/  S2R R0, SR_TID.X ;  /* 0x0000000000007919 */ /* 0x000e220000002100 */
[----:B------:R-:W0:Y:S01]  /*0040*/  LDCU UR5, c[0x0][0x360] ;  /* 0x00006c00ff0577ac */ /* 0x000e220008000800 */
[----:B-1----:R-:W-:Y:S01]  /*0050*/  UIMAD UR4, UR9, UR8, URZ ;  /* 0x00000008090472a4 */ /* 0x002fe2000f8e02ff */
[----:B0-----:R-:W-:-:S05]  /*0060*/  IMAD R13, R13, UR5, R0 ;  /* 0x000000050d0d7c24 */ /* 0x001fca000f8e0200 */
[----:B------:R-:W-:-:S13]  /*0070*/  ISETP.GE.U32.AND P0, PT, R13, UR4, PT ;  /* 0x000000040d007c0c */ /* 0x000fda000bf06070 */
[----:B------:R-:W-:Y:S05]  /*0080*/  @P0 EXIT ;  /* 0x000000000000094d */ /* 0x000fea0003800000 */
[----:B------:R-:W0:Y:S01]  /*0090*/  I2F.U32.RP R2, UR8 ;  /* 0x0000000800027d06 */ /* 0x000e220008209000 */
[----:B------:R-:W1:Y:S01]  /*00a0*/  LDC R0, c[0x0][0x390] ;  /* 0x0000e400ff007b82 */ /* 0x000e620000000800 */
[----:B------:R-:W-:Y:S01]  /*00b0*/  ISETP.NE.U32.AND P4, PT, RZ, UR8, PT ;  /* 0x00000008ff007c0c */ /* 0x000fe2000bf85070 */
[----:B------:R-:W2:Y:S01]  /*00c0*/  LDCU.64 UR6, c[0x0][0x358] ;  /* 0x00006b00ff0677ac */ /* 0x000ea20008000a00 */
[----:B------:R-:W3:Y:S01]  /*00d0*/  LDCU UR9, c[0x0][0x398] ;  /* 0x00007300ff0977ac */ /* 0x000ee20008000800 */
[----:B------:R-:W4:Y:S03]  /*00e0*/  LDCU UR10, c[0x0][0x394] ;  /* 0x00007280ff0a77ac */ /* 0x000f260008000800 */
[----:B0-----:R-:W0:Y:S01]  /*00f0*/  MUFU.RCP R2, R2 ;  /* 0x0000000200027308 */ /* 0x001e220000001000 */
[----:B------:R-:W1:Y:S01]  /*0100*/  LDCU.128 UR12, c[0x0][0x380] ;  /* 0x00007000ff0c77ac */ /* 0x000e620008000c00 */
[----:B------:R-:W-:Y:S01]  /*0110*/  UIADD3 UR5, UPT, UPT, UR8, -0x1, URZ ;  /* 0xffffffff08057890 */ /* 0x000fe2000fffe0ff */
[----:B0-----:R-:W-:-:S05]  /*0120*/  VIADD R10, R2, 0xffffffe ;  /* 0x0ffffffe020a7836 */ /* 0x001fca0000000000 */
[----:B------:R0:W5:Y:S02]  /*0130*/  F2I.FTZ.U32.TRUNC.NTZ R11, R10 ;  /* 0x0000000a000b7305 */ /* 0x000164000021f000 */
[----:B0-----:R-:W-:Y:S02]  /*0140*/  IMAD.MOV.U32 R10, RZ, RZ, RZ ;  /* 0x000000ffff0a7224 */ /* 0x001fe400078e00ff */
[----:B-----5:R-:W-:-:S04]  /*0150*/  IMAD.MOV R3, RZ, RZ, -R11 ;  /* 0x000000ffff037224 */ /* 0x020fc800078e0a0b */
[----:B------:R-:W-:-:S04]  /*0160*/  IMAD R3, R3, UR8, RZ ;  /* 0x0000000803037c24 */ /* 0x000fc8000f8e02ff */
[----:B------:R-:W-:Y:S01]  /*0170*/  IMAD.HI.U32 R10, R11, R3, R10 ;  /* 0x000000030b0a7227 */ /* 0x000fe200078e000a */
[----:B-1234-:R-:W-:-:S07]  /*0180*/  LOP3.LUT R11, RZ, UR8, RZ, 0x33, !PT ;  /* 0x00000008ff0b7c12 */ /* 0x01efce000f8e33ff */
.L_x_2:
[----:B0-----:R-:W-:Y:S01]  /*0190*/  IMAD.HI.U32 R2, R10, R13, RZ ;  /* 0x0000000d0a027227 */ /* 0x001fe200078e00ff */
[----:B------:R-:W-:Y:S03]  /*01a0*/  BSSY.RECONVERGENT B0, `(.L_x_0) ;  /* 0x000007b000007945 */ /* 0x000fe60003800200 */
[----:B------:R-:W-:-:S04]  /*01b0*/  IMAD.MOV R3, RZ, RZ, -R2 ;  /* 0x000000ffff037224 */ /* 0x000fc800078e0a02 */
[----:B------:R-:W-:-:S05]  /*01c0*/  IMAD R3, R0, R3, R13 ;  /* 0x0000000300037224 */ /* 0x000fca00078e020d */
[----:B------:R-:W-:-:S13]  /*01d0*/  ISETP.GE.U32.AND P0, PT, R3, R0, PT ;  /* 0x000000000300720c */ /* 0x000fda0003f06070 */
[----:B------:R-:W-:Y:S02]  /*01e0*/  @P0 IMAD.IADD R3, R3, 0x1, -R0 ;  /* 0x0000000103030824 */ /* 0x000fe400078e0a00 */
[----:B------:R-:W-:-:S03]  /*01f0*/  @P0 VIADD R2, R2, 0x1 ;  /* 0x0000000102020836 */ /* 0x000fc60000000000 */
[----:B------:R-:W-:-:S13]  /*0200*/  ISETP.GE.U32.AND P1, PT, R3, R0, PT ;  /* 0x000000000300720c */ /* 0x000fda0003f26070 */
[----:B------:R-:W-:Y:S01]  /*0210*/  @P1 VIADD R2, R2, 0x1 ;  /* 0x0000000102021836 */ /* 0x000fe20000000000 */
[----:B------:R-:W-:-:S04]  /*0220*/  ISETP.LT.U32.AND P1, PT, R13, R0, PT ;  /* 0x000000000d00720c */ /* 0x000fc80003f21070 */
[----:B------:R-:W-:-:S04]  /*0230*/  SEL R19, R11, R2, !P4 ;  /* 0x000000020b137207 */ /* 0x000fc80006000000 */
[----:B------:R-:W-:Y:S01]  /*0240*/  ISETP.NE.AND P0, PT, R19, UR5, PT ;  /* 0x0000000513007c0c */ /* 0x000fe2000bf05270 */
[----:B------:R-:W-:-:S04]  /*0250*/  IMAD.MOV R15, RZ, RZ, -R19 ;  /* 0x000000ffff0f7224 */ /* 0x000fc800078e0a13 */
[----:B------:R-:W-:Y:S02]  /*0260*/  IMAD R15, R0, R15, R13 ;  /* 0x0000000f000f7224 */ /* 0x000fe400078e020d */
[----:B------:R-:W-:-:S05]  /*0270*/  VIADD R13, R13, UR9 ;  /* 0x000000090d0d7c36 */ /* 0x000fca0008000000 */
[----:B------:R-:W-:Y:S01]  /*0280*/  ISETP.GE.U32.AND P5, PT, R13, UR4, PT ;  /* 0x000000040d007c0c */ /* 0x000fe2000bfa6070 */
[----:B------:R-:W-:-:S12]  /*0290*/  @!P0 BRA P1, `(.L_x_1) ;  /* 0x0000000400ac8947 */ /* 0x000fd80000800000 */
[----:B------:R-:W-:Y:S01]  /*02a0*/  VIADD R6, R19, 0xffffffff ;  /* 0xffffffff13067836 */ /* 0x000fe20000000000 */
[C---:B------:R-:W-:Y:S01]  /*02b0*/  ISETP.GE.AND P0, PT, R15.reuse, RZ, PT ;  /* 0x000000ff0f00720c */ /* 0x040fe20003f06270 */
[----:B------:R-:W-:-:S03]  /*02c0*/  VIADD R21, R15, 0xffffffff ;  /* 0xffffffff0f157836 */ /* 0x000fc60000000000 */
[C---:B------:R-:W-:Y:S02]  /*02d0*/  ISETP.GE.U32.AND P1, PT, R6.reuse, UR10, PT ;  /* 0x0000000a06007c0c */ /* 0x040fe4000bf26070 */
[C---:B------:R-:W-:Y:S02]  /*02e0*/  ISETP.LT.OR P2, PT, R19.reuse, 0x1, !P0 ;  /* 0x000000011300780c */ /* 0x040fe40004741670 */
[----:B------:R-:W-:Y:S02]  /*02f0*/  ISETP.LT.OR P1, PT, R19, 0x1, P1 ;  /* 0x000000011300780c */ /* 0x000fe40000f21670 */
[----:B------:R-:W-:Y:S02]  /*0300*/  ISETP.GE.U32.OR P2, PT, R6, UR10, P2 ;  /* 0x0000000a06007c0c */ /* 0x000fe40009746470 */
[----:B------:R-:W-:-:S04]  /*0310*/  ISETP.LT.OR P3, PT, R15, 0x1, P1 ;  /* 0x000000010f00780c */ /* 0x000fc80000f61670 */
[----:B------:R-:W-:-:S07]  /*0320*/  ISETP.GE.U32.OR P3, PT, R21, R0, P3 ;  /* 0x000000001500720c */ /* 0x000fce0001f66470 */
[----:B------:R-:W0:Y:S01]  /*0330*/  @!P2 LDC.64 R2, c[0x0][0x380] ;  /* 0x0000e000ff02ab82 */ /* 0x000e220000000a00 */
[----:B------:R-:W-:-:S05]  /*0340*/  @!P2 IMAD R7, R6, R0, R15 ;  /* 0x000000000607a224 */ /* 0x000fca00078e020f */
[----:B------:R-:W-:Y:S02]  /*0350*/  @!P3 IMAD R5, R6, R0, R21 ;  /* 0x000000000605b224 */ /* 0x000fe400078e0215 */
[----:B------:R-:W1:Y:S03]  /*0360*/  @!P3 LDC.64 R8, c[0x0][0x380] ;  /* 0x0000e000ff08bb82 */ /* 0x000e660000000a00 */
[----:B-1----:R-:W-:-:S05]  /*0370*/  @!P3 IADD3 R4, P6, PT, R5, R8, RZ ;  /* 0x000000080504b210 */ /* 0x002fca0007fde0ff */
[----:B------:R-:W-:Y:S01]  /*0380*/  @!P3 IMAD.X R5, RZ, RZ, R9, P6 ;  /* 0x000000ffff05b224 */ /* 0x000fe200030e0609 */
[----:B0-----:R-:W-:-:S04]  /*0390*/  @!P2 IADD3 R2, P6, PT, R7, R2, RZ ;  /* 0x000000020702a210 */ /* 0x001fc80007fde0ff */
[----:B------:R-:W2:Y:S01]  /*03a0*/  @!P3 LDG.E.U8 R4, desc[UR6][R4.64] ;  /* 0x000000060404b981 */ /* 0x000ea2000c1e1100 */
[----:B------:R-:W-:-:S05]  /*03b0*/  @!P2 IMAD.X R3, RZ, RZ, R3, P6 ;  /* 0x000000ffff03a224 */ /* 0x000fca00030e0603 */
[----:B------:R-:W3:Y:S01]  /*03c0*/  @!P2 LDG.E.U8 R2, desc[UR6][R2.64] ;  /* 0x000000060202a981 */ /* 0x000ee2000c1e1100 */
[----:B------:R-:W-:Y:S01]  /*03d0*/  CS2R R16, SRZ ;  /* 0x0000000000107805 */ /* 0x000fe2000001ff00 */
[C---:B------:R-:W-:Y:S01]  /*03e0*/  VIADD R23, R15.reuse, 0x1 ;  /* 0x000000010f177836 */ /* 0x040fe20000000000 */
[----:B------:R-:W-:Y:S01]  /*03f0*/  ISETP.LT.OR P1, PT, R15, -0x1, P1 ;  /* 0xffffffff0f00780c */ /* 0x000fe20000f21670 */
[----:B------:R-:W-:-:S03]  /*0400*/  IMAD.MOV.U32 R12, RZ, RZ, RZ ;  /* 0x000000ffff0c7224 */ /* 0x000fc600078e00ff */
[----:B------:R-:W-:-:S13]  /*0410*/  ISETP.GE.U32.OR P1, PT, R23, R0, P1 ;  /* 0x000000001700720c */ /* 0x000fda0000f26470 */
[----:B------:R-:W-:Y:S01]  /*0420*/  @!P1 IMAD R7, R6, R0, R23 ;  /* 0x0000000006079224 */ /* 0x000fe200078e0217 */
[----:B--2---:R-:W-:Y:S02]  /*0430*/  @!P3 ISETP.NE.AND P6, PT, R4, RZ, PT ;  /* 0x000000ff0400b20c */ /* 0x004fe40003fc5270 */
[----:B------:R-:W0:Y:S02]  /*0440*/  @!P1 LDC.64 R4, c[0x0][0x380] ;  /* 0x0000e000ff049b82 */ /* 0x000e240000000a00 */
[----:B------:R-:W-:Y:S02]  /*0450*/  @!P3 SEL R17, RZ, 0x1, !P6 ;  /* 0x00000001ff11b807 */ /* 0x000fe40007000000 */
[C---:B------:R-:W-:Y:S02]  /*0460*/  ISETP.GE.U32.AND P3, PT, R19.reuse, UR10, PT ;  /* 0x0000000a13007c0c */ /* 0x040fe4000bf66070 */
[----:B---3--:R-:W-:Y:S02]  /*0470*/  @!P2 ISETP.NE.AND P6, PT, R2, RZ, PT ;  /* 0x000000ff0200a20c */ /* 0x008fe40003fc5270 */
[----:B------:R-:W-:-:S02]  /*0480*/  ISETP.LT.OR P3, PT, R19, RZ, P3 ;  /* 0x000000ff1300720c */ /* 0x000fc40001f61670 */
[----:B------:R-:W-:Y:S02]  /*0490*/  @!P2 SEL R12, RZ, 0x1, !P6 ;  /* 0x00000001ff0ca807 */ /* 0x000fe40007000000 */
[----:B------:R-:W-:-:S04]  /*04a0*/  ISETP.LT.OR P2, PT, R15, 0x1, P3 ;  /* 0x000000010f00780c */ /* 0x000fc80001f41670 */
[----:B------:R-:W-:Y:S02]  /*04b0*/  ISETP.GE.U32.OR P2, PT, R21, R0, P2 ;  /* 0x000000001500720c */ /* 0x000fe40001746470 */
[----:B0-----:R-:W-:-:S11]  /*04c0*/  @!P1 IADD3 R4, P6, PT, R7, R4, RZ ;  /* 0x0000000407049210 */ /* 0x001fd60007fde0ff */
[----:B------:R-:W0:Y:S01]  /*04d0*/  @!P2 LDC.64 R2, c[0x0][0x380] ;  /* 0x0000e000ff02ab82 */ /* 0x000e220000000a00 */
[----:B------:R-:W-:Y:S02]  /*04e0*/  @!P2 IMAD R7, R19, R0, R21 ;  /* 0x000000001307a224 */ /* 0x000fe400078e0215 */
[----:B------:R-:W-:-:S05]  /*04f0*/  @!P1 IMAD.X R5, RZ, RZ, R5, P6 ;  /* 0x000000ffff059224 */ /* 0x000fca00030e0605 */
[----:B------:R-:W2:Y:S01]  /*0500*/  @!P1 LDG.E.U8 R4, desc[UR6][R4.64] ;  /* 0x0000000604049981 */ /* 0x000ea2000c1e1100 */
[----:B0-----:R-:W-:-:S05]  /*0510*/  @!P2 IADD3 R2, P6, PT, R7, R2, RZ ;  /* 0x000000020702a210 */ /* 0x001fca0007fde0ff */
[----:B------:R-:W-:-:S05]  /*0520*/  @!P2 IMAD.X R3, RZ, RZ, R3, P6 ;  /* 0x000000ffff03a224 */ /* 0x000fca00030e0603 */
[----:B------:R-:W3:Y:S01]  /*0530*/  @!P2 LDG.E.U8 R2, desc[UR6][R2.64] ;  /* 0x000000060202a981 */ /* 0x000ee2000c1e1100 */
[----:B------:R-:W-:Y:S01]  /*0540*/  VIADD R18, R19, 0x1 ;  /* 0x0000000113127836 */ /* 0x000fe20000000000 */
[----:B------:R-:W-:Y:S02]  /*0550*/  ISETP.LT.OR P3, PT, R15, -0x1, P3 ;  /* 0xffffffff0f00780c */ /* 0x000fe40001f61670 */
[----:B------:R-:W-:Y:S02]  /*0560*/  ISETP.LT.OR P0, PT, R19, -0x1, !P0 ;  /* 0xffffffff1300780c */ /* 0x000fe40004701670 */
[----:B------:R-:W-:Y:S01]  /*0570*/  ISETP.GE.U32.OR P3, PT, R23, R0, P3 ;  /* 0x000000001700720c */ /* 0x000fe20001f66470 */
[----:B------:R-:W-:Y:S01]  /*0580*/  IMAD.MOV.U32 R14, RZ, RZ, RZ ;  /* 0x000000ffff0e7224 */ /* 0x000fe200078e00ff */
[----:B------:R-:W-:-:S11]  /*0590*/  ISETP.GE.U32.OR P0, PT, R18, UR10, P0 ;  /* 0x0000000a12007c0c */ /* 0x000fd60008706470 */
[----:B------:R-:W0:Y:S08]  /*05a0*/  @!P3 LDC.64 R6, c[0x0][0x380] ;  /* 0x0000e000ff06bb82 */ /* 0x000e300000000a00 */
[----:B------:R-:W1:Y:S01]  /*05b0*/  @!P0 LDC.64 R8, c[0x0][0x380] ;  /* 0x0000e000ff088b82 */ /* 0x000e620000000a00 */
[----:B------:R-:W-:Y:S01]  /*05c0*/  @!P3 IMAD R25, R19, R0, R23 ;  /* 0x000000001319b224 */ /* 0x000fe200078e0217 */
[----:B--2---:R-:W-:-:S04]  /*05d0*/  @!P1 ISETP.NE.AND P6, PT, R4, RZ, PT ;  /* 0x000000ff0400920c */ /* 0x004fc80003fc5270 */
[----:B------:R-:W-:Y:S02]  /*05e0*/  @!P1 SEL R16, RZ, 0x1, !P6 ;  /* 0x00000001ff109807 */ /* 0x000fe40007000000 */
[----:B------:R-:W-:-:S04]  /*05f0*/  ISETP.GE.U32.AND P1, PT, R18, UR10, PT ;  /* 0x0000000a12007c0c */ /* 0x000fc8000bf26070 */
[----:B------:R-:W-:Y:S02]  /*0600*/  ISETP.LT.OR P1, PT, R19, -0x1, P1 ;  /* 0xffffffff1300780c */ /* 0x000fe40000f21670 */
[----:B---3--:R-:W-:-:S04]  /*0610*/  @!P2 ISETP.NE.AND P6, PT, R2, RZ, PT ;  /* 0x000000ff0200a20c */ /* 0x008fc80003fc5270 */
[----:B------:R-:W-:Y:S02]  /*0620*/  @!P2 SEL R14, RZ, 0x1, !P6 ;  /* 0x00000001ff0ea807 */ /* 0x000fe40007000000 */
[C---:B------:R-:W-:Y:S02]  /*0630*/  ISETP.LT.OR P2, PT, R15.reuse, 0x1, P1 ;  /* 0x000000010f00780c */ /* 0x040fe40000f41670 */
[----:B------:R-:W-:Y:S02]  /*0640*/  ISETP.LT.OR P6, PT, R15, -0x1, P1 ;  /* 0xffffffff0f00780c */ /* 0x000fe40000fc1670 */
[-C--:B------:R-:W-:Y:S02]  /*0650*/  ISETP.GE.U32.OR P1, PT, R21, R0.reuse, P2 ;  /* 0x000000001500720c */ /* 0x080fe40001726470 */
[----:B------:R-:W-:-:S11]  /*0660*/  ISETP.GE.U32.OR P2, PT, R23, R0, P6 ;  /* 0x000000001700720c */ /* 0x000fd60003746470 */
[----:B------:R-:W2:Y:S01]  /*0670*/  @!P1 LDC.64 R2, c[0x0][0x380] ;  /* 0x0000e000ff029b82 */ /* 0x000ea20000000a00 */
[----:B0-----:R-:W-:-:S07]  /*0680*/  @!P3 IADD3 R6, P6, PT, R25, R6, RZ ;  /* 0x000000061906b210 */ /* 0x001fce0007fde0ff */
[----:B------:R-:W0:Y:S01]  /*0690*/  @!P2 LDC.64 R4, c[0x0][0x380] ;  /* 0x0000e000ff04ab82 */ /* 0x000e220000000a00 */
[CC--:B------:R-:W-:Y:S02]  /*06a0*/  @!P0 IMAD R25, R18.reuse, R0.reuse, R15 ;  /* 0x0000000012198224 */ /* 0x0c0fe400078e020f */
[----:B------:R-:W-:Y:S02]  /*06b0*/  @!P3 IMAD.X R7, RZ, RZ, R7, P6 ;  /* 0x000000ffff07b224 */ /* 0x000fe400030e0607 */
[C---:B------:R-:W-:Y:S01]  /*06c0*/  @!P1 IMAD R21, R18.reuse, R0, R21 ;  /* 0x0000000012159224 */ /* 0x040fe200078e0215 */
[----:B-1----:R-:W-:Y:S01]  /*06d0*/  @!P0 IADD3 R8, P6, PT, R25, R8, RZ ;  /* 0x0000000819088210 */ /* 0x002fe20007fde0ff */
[----:B------:R-:W-:Y:S01]  /*06e0*/  @!P2 IMAD R23, R18, R0, R23 ;  /* 0x000000001217a224 */ /* 0x000fe200078e0217 */
[----:B------:R1:W3:Y:S03]  /*06f0*/  @!P3 LDG.E.U8 R6, desc[UR6][R6.64] ;  /* 0x000000060606b981 */ /* 0x0002e6000c1e1100 */
[----:B------:R-:W-:Y:S01]  /*0700*/  @!P0 IMAD.X R9, RZ, RZ, R9, P6 ;  /* 0x000000ffff098224 */ /* 0x000fe200030e0609 */
[----:B--2---:R-:W-:Y:S01]  /*0710*/  @!P1 IADD3 R2, P6, PT, R21, R2, RZ ;  /* 0x0000000215029210 */ /* 0x004fe20007fde0ff */
[----:B------:R-:W-:-:S03]  /*0720*/  IMAD R15, R19, R0, R15 ;  /* 0x00000000130f7224 */ /* 0x000fc600078e020f */
[----:B------:R2:W4:Y:S01]  /*0730*/  @!P0 LDG.E.U8 R8, desc[UR6][R8.64] ;  /* 0x0000000608088981 */ /* 0x000522000c1e1100 */
[----:B------:R-:W-:Y:S01]  /*0740*/  @!P1 IMAD.X R3, RZ, RZ, R3, P6 ;  /* 0x000000ffff039224 */ /* 0x000fe200030e0603 */
[----:B0-----:R-:W-:-:S04]  /*0750*/  @!P2 IADD3 R4, P6, PT, R23, R4, RZ ;  /* 0x000000041704a210 */ /* 0x001fc80007fde0ff */
[----:B------:R-:W5:Y:S01]  /*0760*/  @!P1 LDG.E.U8 R2, desc[UR6][R2.64] ;  /* 0x0000000602029981 */ /* 0x000f62000c1e1100 */
[----:B------:R-:W-:Y:S01]  /*0770*/  @!P2 IMAD.X R5, RZ, RZ, R5, P6 ;  /* 0x000000ffff05a224 */ /* 0x000fe200030e0605 */
[----:B------:R-:W-:-:S04]  /*0780*/  IADD3 R18, P6, PT, R15, UR12, RZ ;  /* 0x0000000c0f127c10 */ /* 0x000fc8000ffde0ff */
[----:B------:R-:W5:Y:S01]  /*0790*/  @!P2 LDG.E.U8 R4, desc[UR6][R4.64] ;  /* 0x000000060404a981 */ /* 0x000f62000c1e1100 */
[----:B------:R-:W-:-:S05]  /*07a0*/  IMAD.X R19, RZ, RZ, UR13, P6 ;  /* 0x0000000dff137e24 */ /* 0x000fca000b0e06ff */
[----:B------:R-:W5:Y:S01]  /*07b0*/  LDG.E.U8 R18, desc[UR6][R18.64] ;  /* 0x0000000612127981 */ /* 0x000f62000c1e1100 */
[----:B-1----:R-:W-:Y:S01]  /*07c0*/  IMAD.MOV.U32 R7, RZ, RZ, RZ ;  /* 0x000000ffff077224 */ /* 0x002fe200078e00ff */
[----:B------:R-:W-:Y:S01]  /*07d0*/  IADD3 R12, PT, PT, R16, R12, R17 ;  /* 0x0000000c100c7210 */ /* 0x000fe20007ffe011 */
[----:B--2---:R-:W-:Y:S01]  /*07e0*/  IMAD.MOV.U32 R9, RZ, RZ, RZ ;  /* 0x000000ffff097224 */ /* 0x004fe200078e00ff */
[----:B---3--:R-:W-:-:S04]  /*07f0*/  @!P3 ISETP.NE.AND P6, PT, R6, RZ, PT ;  /* 0x000000ff0600b20c */ /* 0x008fc80003fc5270 */
[----:B------:R-:W-:Y:S02]  /*0800*/  @!P3 SEL R7, RZ, 0x1, !P6 ;  /* 0x00000001ff07b807 */ /* 0x000fe40007000000 */
[----:B----4-:R-:W-:Y:S02]  /*0810*/  @!P0 ISETP.NE.AND P6, PT, R8, RZ, PT ;  /* 0x000000ff0800820c */ /* 0x010fe40003fc5270 */
[----:B------:R-:W-:Y:S02]  /*0820*/  IADD3 R7, PT, PT, R7, R12, R14 ;  /* 0x0000000c07077210 */ /* 0x000fe40007ffe00e */
[----:B------:R-:W-:Y:S02]  /*0830*/  @!P0 SEL R9, RZ, 0x1, !P6 ;  /* 0x00000001ff098807 */ /* 0x000fe40007000000 */
[----:B-----5:R-:W-:Y:S02]  /*0840*/  @!P1 ISETP.NE.AND P3, PT, R2, RZ, PT ;  /* 0x000000ff0200920c */ /* 0x020fe40003f65270 */
[----:B------:R-:W-:-:S02]  /*0850*/  CS2R R2, SRZ ;  /* 0x0000000000027805 */ /* 0x000fc4000001ff00 */
[----:B------:R-:W-:Y:S02]  /*0860*/  @!P1 SEL R2, RZ, 0x1, !P3 ;  /* 0x00000001ff029807 */ /* 0x000fe40005800000 */
[----:B------:R-:W-:Y:S02]  /*0870*/  @!P2 ISETP.NE.AND P0, PT, R4, RZ, PT ;  /* 0x000000ff0400a20c */ /* 0x000fe40003f05270 */
[----:B------:R-:W-:Y:S02]  /*0880*/  IADD3 R2, PT, PT, R9, R7, R2 ;  /* 0x0000000709027210 */ /* 0x000fe40007ffe002 */
[----:B------:R-:W-:Y:S02]  /*0890*/  @!P2 SEL R3, RZ, 0x1, !P0 ;  /* 0x00000001ff03a807 */ /* 0x000fe40004000000 */
[----:B------:R-:W-:-:S03]  /*08a0*/  ISETP.NE.AND P0, PT, R18, RZ, PT ;  /* 0x000000ff1200720c */ /* 0x000fc60003f05270 */
[----:B------:R-:W-:-:S05]  /*08b0*/  IMAD.IADD R3, R2, 0x1, R3 ;  /* 0x0000000102037824 */ /* 0x000fca00078e0203 */
[C---:B------:R-:W-:Y:S02]  /*08c0*/  LOP3.LUT R2, R3.reuse, 0xfe, RZ, 0xc0, !PT ;  /* 0x000000fe03027812 */ /* 0x040fe400078ec0ff */
[----:B------:R-:W-:Y:S02]  /*08d0*/  ISETP.NE.AND P1, PT, R3, 0x3, PT ;  /* 0x000000030300780c */ /* 0x000fe40003f25270 */
[----:B------:R-:W-:Y:S02]  /*08e0*/  ISETP.NE.AND P2, PT, R2, 0x2, PT ;  /* 0x000000020200780c */ /* 0x000fe40003f45270 */
[----:B------:R-:W-:Y:S02]  /*08f0*/  SEL R4, RZ, 0xffffffff, P1 ;  /* 0xffffffffff047807 */ /* 0x000fe40000800000 */
[----:B------:R-:W-:Y:S02]  /*0900*/  IADD3 R2, P1, PT, R15, UR14, RZ ;  /* 0x0000000e0f027c10 */ /* 0x000fe4000ff3e0ff */
[----:B------:R-:W-:-:S03]  /*0910*/  @P0 SEL R4, RZ, 0xffffffff, P2 ;  /* 0xffffffffff040807 */ /* 0x000fc60001000000 */
[----:B------:R-:W-:Y:S01]  /*0920*/  IMAD.X R3, RZ, RZ, UR15, P1 ;  /* 0x0000000fff037e24 */ /* 0x000fe200088e06ff */
[----:B------:R-:W-:-:S05]  /*0930*/  LOP3.LUT R5, R4, 0x1, RZ, 0xc0, !PT ;  /* 0x0000000104057812 */ /* 0x000fca00078ec0ff */
[----:B------:R0:W-:Y:S02]  /*0940*/  STG.E.U8 desc[UR6][R2.64], R5 ;  /* 0x0000000502007986 */ /* 0x0001e4000c101106 */
.L_x_1:
[----:B------:R-:W-:Y:S05]  /*0950*/  BSYNC.RECONVERGENT B0 ;  /* 0x0000000000007941 */ /* 0x000fea0003800200 */
.L_x_0:
[----:B------:R-:W-:Y:S05]  /*0960*/  @!P5 BRA `(.L_x_2) ;  /* 0xfffffff80008d947 */ /* 0x000fea000383ffff */
[----:B------:R-:W-:Y:S05]  /*0970*/  EXIT ;  /* 0x000000000000794d */ /* 0x000fea0003800000 */
.L_x_3:
[----:B------:R-:W-:-:S00]  /*0980*/  BRA `(.L_x_3) ;  /* 0xfffffffc00fc7947 */ /* 0x000fc0000383ffff */
[----:B------:R-:W-:-:S00]  /*0990*/  NOP ;  /* 0x0000000000007918 */ /* 0x000fc00000000000 */
        /* <DEDUP_REMOVED lines=14> */
.L_x_4:


//--------------------- .nv.shared.reserved.0     --------------------------
	.section	.nv.shared.reserved.0,"aw",@nobits
	.weak		__nv_reservedSMEM_offset_0_alias
	.size		__nv_reservedSMEM_offset_0_alias, 0, 64
	.other		__nv_reservedSMEM_offset_0_alias,@"STO_CUDA_RESERVED_SHARED STV_DEFAULT"
__nv_reservedSMEM_offset_0_alias:
	.zero		0
	.zero		64


//--------------------- .nv.constant0._Z20calculate_new_statusPKcPcjjj --------------------------
	.section	.nv.constant0._Z20calculate_new_statusPKcPcjjj,"a",@progbits
	.sectionflags	@""
	.align	4
.nv.constant0._Z20calculate_new_statusPKcPcjjj:
	.zero		924


//--------------------- SYMBOLS --------------------------

	.type		.nv.reservedSmem.offset0,@object
	.size		.nv.reservedSmem.offset0,0x4
